//
// Generated by NVIDIA NVVM Compiler
//
// Compiler Build ID: CL-36424714
// Cuda compilation tools, release 13.0, V13.0.88
// Based on NVVM 20.0.0
//

.version 9.0
.target sm_100
.address_size 64

	// .globl	_Z13matrixMulCudaILi16EEvPiS0_S0_ii
// _ZZ13matrixMulCudaILi16EEvPiS0_S0_iiE2As has been demoted
// _ZZ13matrixMulCudaILi16EEvPiS0_S0_iiE2Bs has been demoted
// _ZZ13matrixMulCudaILi32EEvPiS0_S0_iiE2As has been demoted
// _ZZ13matrixMulCudaILi32EEvPiS0_S0_iiE2Bs has been demoted

.visible .entry _Z13matrixMulCudaILi16EEvPiS0_S0_ii(
	.param .u64 .ptr .align 1 _Z13matrixMulCudaILi16EEvPiS0_S0_ii_param_0,
	.param .u64 .ptr .align 1 _Z13matrixMulCudaILi16EEvPiS0_S0_ii_param_1,
	.param .u64 .ptr .align 1 _Z13matrixMulCudaILi16EEvPiS0_S0_ii_param_2,
	.param .u32 _Z13matrixMulCudaILi16EEvPiS0_S0_ii_param_3,
	.param .u32 _Z13matrixMulCudaILi16EEvPiS0_S0_ii_param_4
)
{
	.reg .pred 	%p<3>;
	.reg .b32 	%r<61>;
	.reg .b32 	%f<67>;
	.reg .b64 	%rd<13>;
	// demoted variable
	.shared .align 4 .b8 _ZZ13matrixMulCudaILi16EEvPiS0_S0_iiE2As[1024];
	// demoted variable
	.shared .align 4 .b8 _ZZ13matrixMulCudaILi16EEvPiS0_S0_iiE2Bs[1024];
	ld.param.u64 	%rd3, [_Z13matrixMulCudaILi16EEvPiS0_S0_ii_param_0];
	ld.param.u64 	%rd4, [_Z13matrixMulCudaILi16EEvPiS0_S0_ii_param_1];
	ld.param.u64 	%rd5, [_Z13matrixMulCudaILi16EEvPiS0_S0_ii_param_2];
	ld.param.u32 	%r23, [_Z13matrixMulCudaILi16EEvPiS0_S0_ii_param_3];
	ld.param.u32 	%r24, [_Z13matrixMulCudaILi16EEvPiS0_S0_ii_param_4];
	mov.u32 	%r26, %ctaid.x;
	mov.u32 	%r1, %ctaid.y;
	mov.u32 	%r2, %tid.x;
	mov.u32 	%r3, %tid.y;
	mul.lo.s32 	%r27, %r23, %r1;
	shl.b32 	%r58, %r27, 4;
	shl.b32 	%r5, %r26, 4;
	shl.b32 	%r6, %r24, 4;
	setp.lt.s32 	%p1, %r23, 1;
	mov.b32 	%r60, 0;
	@%p1 bra 	$L__BB0_3;
	shl.b32 	%r29, %r3, 6;
	mov.u32 	%r30, _ZZ13matrixMulCudaILi16EEvPiS0_S0_iiE2As;
	add.s32 	%r7, %r30, %r29;
	shl.b32 	%r31, %r2, 2;
	add.s32 	%r8, %r7, %r31;
	mov.u32 	%r32, _ZZ13matrixMulCudaILi16EEvPiS0_S0_iiE2Bs;
	add.s32 	%r10, %r32, %r31;
	add.s32 	%r9, %r10, %r29;
	mad.lo.s32 	%r33, %r24, %r3, %r2;
	add.s32 	%r57, %r33, %r5;
	shl.b32 	%r34, %r1, 4;
	add.s32 	%r35, %r3, %r34;
	mad.lo.s32 	%r56, %r23, %r35, %r2;
	add.s32 	%r13, %r58, %r23;
	cvta.to.global.u64 	%rd1, %rd4;
	cvta.to.global.u64 	%rd2, %rd5;
	mov.b32 	%r60, 0;
$L__BB0_2:
	mul.wide.s32 	%rd6, %r57, 4;
	add.s64 	%rd7, %rd2, %rd6;
	mul.wide.s32 	%rd8, %r56, 4;
	add.s64 	%rd9, %rd1, %rd8;
	ld.global.u32 	%r36, [%rd9];
	cvt.rn.f32.s32 	%f1, %r36;
	st.shared.f32 	[%r8], %f1;
	ld.global.u32 	%r37, [%rd7];
	cvt.rn.f32.s32 	%f2, %r37;
	st.shared.f32 	[%r9], %f2;
	bar.sync 	0;
	ld.shared.f32 	%f3, [%r7];
	ld.shared.f32 	%f4, [%r10];
	cvt.rn.f32.s32 	%f5, %r60;
	fma.rn.f32 	%f6, %f3, %f4, %f5;
	cvt.rzi.s32.f32 	%r38, %f6;
	ld.shared.f32 	%f7, [%r7+4];
	ld.shared.f32 	%f8, [%r10+64];
	cvt.rn.f32.s32 	%f9, %r38;
	fma.rn.f32 	%f10, %f7, %f8, %f9;
	cvt.rzi.s32.f32 	%r39, %f10;
	ld.shared.f32 	%f11, [%r7+8];
	ld.shared.f32 	%f12, [%r10+128];
	cvt.rn.f32.s32 	%f13, %r39;
	fma.rn.f32 	%f14, %f11, %f12, %f13;
	cvt.rzi.s32.f32 	%r40, %f14;
	ld.shared.f32 	%f15, [%r7+12];
	ld.shared.f32 	%f16, [%r10+192];
	cvt.rn.f32.s32 	%f17, %r40;
	fma.rn.f32 	%f18, %f15, %f16, %f17;
	cvt.rzi.s32.f32 	%r41, %f18;
	ld.shared.f32 	%f19, [%r7+16];
	ld.shared.f32 	%f20, [%r10+256];
	cvt.rn.f32.s32 	%f21, %r41;
	fma.rn.f32 	%f22, %f19, %f20, %f21;
	cvt.rzi.s32.f32 	%r42, %f22;
	ld.shared.f32 	%f23, [%r7+20];
	ld.shared.f32 	%f24, [%r10+320];
	cvt.rn.f32.s32 	%f25, %r42;
	fma.rn.f32 	%f26, %f23, %f24, %f25;
	cvt.rzi.s32.f32 	%r43, %f26;
	ld.shared.f32 	%f27, [%r7+24];
	ld.shared.f32 	%f28, [%r10+384];
	cvt.rn.f32.s32 	%f29, %r43;
	fma.rn.f32 	%f30, %f27, %f28, %f29;
	cvt.rzi.s32.f32 	%r44, %f30;
	ld.shared.f32 	%f31, [%r7+28];
	ld.shared.f32 	%f32, [%r10+448];
	cvt.rn.f32.s32 	%f33, %r44;
	fma.rn.f32 	%f34, %f31, %f32, %f33;
	cvt.rzi.s32.f32 	%r45, %f34;
	ld.shared.f32 	%f35, [%r7+32];
	ld.shared.f32 	%f36, [%r10+512];
	cvt.rn.f32.s32 	%f37, %r45;
	fma.rn.f32 	%f38, %f35, %f36, %f37;
	cvt.rzi.s32.f32 	%r46, %f38;
	ld.shared.f32 	%f39, [%r7+36];
	ld.shared.f32 	%f40, [%r10+576];
	cvt.rn.f32.s32 	%f41, %r46;
	fma.rn.f32 	%f42, %f39, %f40, %f41;
	cvt.rzi.s32.f32 	%r47, %f42;
	ld.shared.f32 	%f43, [%r7+40];
	ld.shared.f32 	%f44, [%r10+640];
	cvt.rn.f32.s32 	%f45, %r47;
	fma.rn.f32 	%f46, %f43, %f44, %f45;
	cvt.rzi.s32.f32 	%r48, %f46;
	ld.shared.f32 	%f47, [%r7+44];
	ld.shared.f32 	%f48, [%r10+704];
	cvt.rn.f32.s32 	%f49, %r48;
	fma.rn.f32 	%f50, %f47, %f48, %f49;
	cvt.rzi.s32.f32 	%r49, %f50;
	ld.shared.f32 	%f51, [%r7+48];
	ld.shared.f32 	%f52, [%r10+768];
	cvt.rn.f32.s32 	%f53, %r49;
	fma.rn.f32 	%f54, %f51, %f52, %f53;
	cvt.rzi.s32.f32 	%r50, %f54;
	ld.shared.f32 	%f55, [%r7+52];
	ld.shared.f32 	%f56, [%r10+832];
	cvt.rn.f32.s32 	%f57, %r50;
	fma.rn.f32 	%f58, %f55, %f56, %f57;
	cvt.rzi.s32.f32 	%r51, %f58;
	ld.shared.f32 	%f59, [%r7+56];
	ld.shared.f32 	%f60, [%r10+896];
	cvt.rn.f32.s32 	%f61, %r51;
	fma.rn.f32 	%f62, %f59, %f60, %f61;
	cvt.rzi.s32.f32 	%r52, %f62;
	ld.shared.f32 	%f63, [%r7+60];
	ld.shared.f32 	%f64, [%r10+960];
	cvt.rn.f32.s32 	%f65, %r52;
	fma.rn.f32 	%f66, %f63, %f64, %f65;
	cvt.rzi.s32.f32 	%r60, %f66;
	bar.sync 	0;
	add.s32 	%r58, %r58, 16;
	add.s32 	%r57, %r57, %r6;
	add.s32 	%r56, %r56, 16;
	setp.lt.s32 	%p2, %r58, %r13;
	@%p2 bra 	$L__BB0_2;
$L__BB0_3:
	cvta.to.global.u64 	%rd10, %rd3;
	add.s32 	%r53, %r5, %r2;
	mad.lo.s32 	%r54, %r24, %r3, %r53;
	mad.lo.s32 	%r55, %r6, %r1, %r54;
	mul.wide.s32 	%rd11, %r55, 4;
	add.s64 	%rd12, %rd10, %rd11;
	st.global.u32 	[%rd12], %r60;
	ret;

}
	// .globl	_Z13matrixMulCudaILi32EEvPiS0_S0_ii
.visible .entry _Z13matrixMulCudaILi32EEvPiS0_S0_ii(
	.param .u64 .ptr .align 1 _Z13matrixMulCudaILi32EEvPiS0_S0_ii_param_0,
	.param .u64 .ptr .align 1 _Z13matrixMulCudaILi32EEvPiS0_S0_ii_param_1,
	.param .u64 .ptr .align 1 _Z13matrixMulCudaILi32EEvPiS0_S0_ii_param_2,
	.param .u32 _Z13matrixMulCudaILi32EEvPiS0_S0_ii_param_3,
	.param .u32 _Z13matrixMulCudaILi32EEvPiS0_S0_ii_param_4
)
{
	.reg .pred 	%p<3>;
	.reg .b32 	%r<77>;
	.reg .b32 	%f<131>;
	.reg .b64 	%rd<13>;
	// demoted variable
	.shared .align 4 .b8 _ZZ13matrixMulCudaILi32EEvPiS0_S0_iiE2As[4096];
	// demoted variable
	.shared .align 4 .b8 _ZZ13matrixMulCudaILi32EEvPiS0_S0_iiE2Bs[4096];
	ld.param.u64 	%rd3, [_Z13matrixMulCudaILi32EEvPiS0_S0_ii_param_0];
	ld.param.u64 	%rd4, [_Z13matrixMulCudaILi32EEvPiS0_S0_ii_param_1];
	ld.param.u64 	%rd5, [_Z13matrixMulCudaILi32EEvPiS0_S0_ii_param_2];
	ld.param.u32 	%r23, [_Z13matrixMulCudaILi32EEvPiS0_S0_ii_param_3];
	ld.param.u32 	%r24, [_Z13matrixMulCudaILi32EEvPiS0_S0_ii_param_4];
	mov.u32 	%r26, %ctaid.x;
	mov.u32 	%r1, %ctaid.y;
	mov.u32 	%r2, %tid.x;
	mov.u32 	%r3, %tid.y;
	mul.lo.s32 	%r27, %r23, %r1;
	shl.b32 	%r74, %r27, 5;
	shl.b32 	%r5, %r26, 5;
	shl.b32 	%r6, %r24, 5;
	setp.lt.s32 	%p1, %r23, 1;
	mov.b32 	%r76, 0;
	@%p1 bra 	$L__BB1_3;
	shl.b32 	%r29, %r3, 7;
	mov.u32 	%r30, _ZZ13matrixMulCudaILi32EEvPiS0_S0_iiE2As;
	add.s32 	%r7, %r30, %r29;
	shl.b32 	%r31, %r2, 2;
	add.s32 	%r8, %r7, %r31;
	mov.u32 	%r32, _ZZ13matrixMulCudaILi32EEvPiS0_S0_iiE2Bs;
	add.s32 	%r10, %r32, %r31;
	add.s32 	%r9, %r10, %r29;
	mad.lo.s32 	%r33, %r24, %r3, %r2;
	add.s32 	%r73, %r33, %r5;
	shl.b32 	%r34, %r1, 5;
	add.s32 	%r35, %r3, %r34;
	mad.lo.s32 	%r72, %r23, %r35, %r2;
	add.s32 	%r13, %r74, %r23;
	cvta.to.global.u64 	%rd1, %rd4;
	cvta.to.global.u64 	%rd2, %rd5;
	mov.b32 	%r76, 0;
$L__BB1_2:
	mul.wide.s32 	%rd6, %r73, 4;
	add.s64 	%rd7, %rd2, %rd6;
	mul.wide.s32 	%rd8, %r72, 4;
	add.s64 	%rd9, %rd1, %rd8;
	ld.global.u32 	%r36, [%rd9];
	cvt.rn.f32.s32 	%f1, %r36;
	st.shared.f32 	[%r8], %f1;
	ld.global.u32 	%r37, [%rd7];
	cvt.rn.f32.s32 	%f2, %r37;
	st.shared.f32 	[%r9], %f2;
	bar.sync 	0;
	ld.shared.f32 	%f3, [%r7];
	ld.shared.f32 	%f4, [%r10];
	cvt.rn.f32.s32 	%f5, %r76;
	fma.rn.f32 	%f6, %f3, %f4, %f5;
	cvt.rzi.s32.f32 	%r38, %f6;
	ld.shared.f32 	%f7, [%r7+4];
	ld.shared.f32 	%f8, [%r10+128];
	cvt.rn.f32.s32 	%f9, %r38;
	fma.rn.f32 	%f10, %f7, %f8, %f9;
	cvt.rzi.s32.f32 	%r39, %f10;
	ld.shared.f32 	%f11, [%r7+8];
	ld.shared.f32 	%f12, [%r10+256];
	cvt.rn.f32.s32 	%f13, %r39;
	fma.rn.f32 	%f14, %f11, %f12, %f13;
	cvt.rzi.s32.f32 	%r40, %f14;
	ld.shared.f32 	%f15, [%r7+12];
	ld.shared.f32 	%f16, [%r10+384];
	cvt.rn.f32.s32 	%f17, %r40;
	fma.rn.f32 	%f18, %f15, %f16, %f17;
	cvt.rzi.s32.f32 	%r41, %f18;
	ld.shared.f32 	%f19, [%r7+16];
	ld.shared.f32 	%f20, [%r10+512];
	cvt.rn.f32.s32 	%f21, %r41;
	fma.rn.f32 	%f22, %f19, %f20, %f21;
	cvt.rzi.s32.f32 	%r42, %f22;
	ld.shared.f32 	%f23, [%r7+20];
	ld.shared.f32 	%f24, [%r10+640];
	cvt.rn.f32.s32 	%f25, %r42;
	fma.rn.f32 	%f26, %f23, %f24, %f25;
	cvt.rzi.s32.f32 	%r43, %f26;
	ld.shared.f32 	%f27, [%r7+24];
	ld.shared.f32 	%f28, [%r10+768];
	cvt.rn.f32.s32 	%f29, %r43;
	fma.rn.f32 	%f30, %f27, %f28, %f29;
	cvt.rzi.s32.f32 	%r44, %f30;
	ld.shared.f32 	%f31, [%r7+28];
	ld.shared.f32 	%f32, [%r10+896];
	cvt.rn.f32.s32 	%f33, %r44;
	fma.rn.f32 	%f34, %f31, %f32, %f33;
	cvt.rzi.s32.f32 	%r45, %f34;
	ld.shared.f32 	%f35, [%r7+32];
	ld.shared.f32 	%f36, [%r10+1024];
	cvt.rn.f32.s32 	%f37, %r45;
	fma.rn.f32 	%f38, %f35, %f36, %f37;
	cvt.rzi.s32.f32 	%r46, %f38;
	ld.shared.f32 	%f39, [%r7+36];
	ld.shared.f32 	%f40, [%r10+1152];
	cvt.rn.f32.s32 	%f41, %r46;
	fma.rn.f32 	%f42, %f39, %f40, %f41;
	cvt.rzi.s32.f32 	%r47, %f42;
	ld.shared.f32 	%f43, [%r7+40];
	ld.shared.f32 	%f44, [%r10+1280];
	cvt.rn.f32.s32 	%f45, %r47;
	fma.rn.f32 	%f46, %f43, %f44, %f45;
	cvt.rzi.s32.f32 	%r48, %f46;
	ld.shared.f32 	%f47, [%r7+44];
	ld.shared.f32 	%f48, [%r10+1408];
	cvt.rn.f32.s32 	%f49, %r48;
	fma.rn.f32 	%f50, %f47, %f48, %f49;
	cvt.rzi.s32.f32 	%r49, %f50;
	ld.shared.f32 	%f51, [%r7+48];
	ld.shared.f32 	%f52, [%r10+1536];
	cvt.rn.f32.s32 	%f53, %r49;
	fma.rn.f32 	%f54, %f51, %f52, %f53;
	cvt.rzi.s32.f32 	%r50, %f54;
	ld.shared.f32 	%f55, [%r7+52];
	ld.shared.f32 	%f56, [%r10+1664];
	cvt.rn.f32.s32 	%f57, %r50;
	fma.rn.f32 	%f58, %f55, %f56, %f57;
	cvt.rzi.s32.f32 	%r51, %f58;
	ld.shared.f32 	%f59, [%r7+56];
	ld.shared.f32 	%f60, [%r10+1792];
	cvt.rn.f32.s32 	%f61, %r51;
	fma.rn.f32 	%f62, %f59, %f60, %f61;
	cvt.rzi.s32.f32 	%r52, %f62;
	ld.shared.f32 	%f63, [%r7+60];
	ld.shared.f32 	%f64, [%r10+1920];
	cvt.rn.f32.s32 	%f65, %r52;
	fma.rn.f32 	%f66, %f63, %f64, %f65;
	cvt.rzi.s32.f32 	%r53, %f66;
	ld.shared.f32 	%f67, [%r7+64];
	ld.shared.f32 	%f68, [%r10+2048];
	cvt.rn.f32.s32 	%f69, %r53;
	fma.rn.f32 	%f70, %f67, %f68, %f69;
	cvt.rzi.s32.f32 	%r54, %f70;
	ld.shared.f32 	%f71, [%r7+68];
	ld.shared.f32 	%f72, [%r10+2176];
	cvt.rn.f32.s32 	%f73, %r54;
	fma.rn.f32 	%f74, %f71, %f72, %f73;
	cvt.rzi.s32.f32 	%r55, %f74;
	ld.shared.f32 	%f75, [%r7+72];
	ld.shared.f32 	%f76, [%r10+2304];
	cvt.rn.f32.s32 	%f77, %r55;
	fma.rn.f32 	%f78, %f75, %f76, %f77;
	cvt.rzi.s32.f32 	%r56, %f78;
	ld.shared.f32 	%f79, [%r7+76];
	ld.shared.f32 	%f80, [%r10+2432];
	cvt.rn.f32.s32 	%f81, %r56;
	fma.rn.f32 	%f82, %f79, %f80, %f81;
	cvt.rzi.s32.f32 	%r57, %f82;
	ld.shared.f32 	%f83, [%r7+80];
	ld.shared.f32 	%f84, [%r10+2560];
	cvt.rn.f32.s32 	%f85, %r57;
	fma.rn.f32 	%f86, %f83, %f84, %f85;
	cvt.rzi.s32.f32 	%r58, %f86;
	ld.shared.f32 	%f87, [%r7+84];
	ld.shared.f32 	%f88, [%r10+2688];
	cvt.rn.f32.s32 	%f89, %r58;
	fma.rn.f32 	%f90, %f87, %f88, %f89;
	cvt.rzi.s32.f32 	%r59, %f90;
	ld.shared.f32 	%f91, [%r7+88];
	ld.shared.f32 	%f92, [%r10+2816];
	cvt.rn.f32.s32 	%f93, %r59;
	fma.rn.f32 	%f94, %f91, %f92, %f93;
	cvt.rzi.s32.f32 	%r60, %f94;
	ld.shared.f32 	%f95, [%r7+92];
	ld.shared.f32 	%f96, [%r10+2944];
	cvt.rn.f32.s32 	%f97, %r60;
	fma.rn.f32 	%f98, %f95, %f96, %f97;
	cvt.rzi.s32.f32 	%r61, %f98;
	ld.shared.f32 	%f99, [%r7+96];
	ld.shared.f32 	%f100, [%r10+3072];
	cvt.rn.f32.s32 	%f101, %r61;
	fma.rn.f32 	%f102, %f99, %f100, %f101;
	cvt.rzi.s32.f32 	%r62, %f102;
	ld.shared.f32 	%f103, [%r7+100];
	ld.shared.f32 	%f104, [%r10+3200];
	cvt.rn.f32.s32 	%f105, %r62;
	fma.rn.f32 	%f106, %f103, %f104, %f105;
	cvt.rzi.s32.f32 	%r63, %f106;
	ld.shared.f32 	%f107, [%r7+104];
	ld.shared.f32 	%f108, [%r10+3328];
	cvt.rn.f32.s32 	%f109, %r63;
	fma.rn.f32 	%f110, %f107, %f108, %f109;
	cvt.rzi.s32.f32 	%r64, %f110;
	ld.shared.f32 	%f111, [%r7+108];
	ld.shared.f32 	%f112, [%r10+3456];
	cvt.rn.f32.s32 	%f113, %r64;
	fma.rn.f32 	%f114, %f111, %f112, %f113;
	cvt.rzi.s32.f32 	%r65, %f114;
	ld.shared.f32 	%f115, [%r7+112];
	ld.shared.f32 	%f116, [%r10+3584];
	cvt.rn.f32.s32 	%f117, %r65;
	fma.rn.f32 	%f118, %f115, %f116, %f117;
	cvt.rzi.s32.f32 	%r66, %f118;
	ld.shared.f32 	%f119, [%r7+116];
	ld.shared.f32 	%f120, [%r10+3712];
	cvt.rn.f32.s32 	%f121, %r66;
	fma.rn.f32 	%f122, %f119, %f120, %f121;
	cvt.rzi.s32.f32 	%r67, %f122;
	ld.shared.f32 	%f123, [%r7+120];
	ld.shared.f32 	%f124, [%r10+3840];
	cvt.rn.f32.s32 	%f125, %r67;
	fma.rn.f32 	%f126, %f123, %f124, %f125;
	cvt.rzi.s32.f32 	%r68, %f126;
	ld.shared.f32 	%f127, [%r7+124];
	ld.shared.f32 	%f128, [%r10+3968];
	cvt.rn.f32.s32 	%f129, %r68;
	fma.rn.f32 	%f130, %f127, %f128, %f129;
	cvt.rzi.s32.f32 	%r76, %f130;
	bar.sync 	0;
	add.s32 	%r74, %r74, 32;
	add.s32 	%r73, %r73, %r6;
	add.s32 	%r72, %r72, 32;
	setp.lt.s32 	%p2, %r74, %r13;
	@%p2 bra 	$L__BB1_2;
$L__BB1_3:
	cvta.to.global.u64 	%rd10, %rd3;
	add.s32 	%r69, %r5, %r2;
	mad.lo.s32 	%r70, %r24, %r3, %r69;
	mad.lo.s32 	%r71, %r6, %r1, %r70;
	mul.wide.s32 	%rd11, %r71, 4;
	add.s64 	%rd12, %rd10, %rd11;
	st.global.u32 	[%rd12], %r76;
	ret;

}


// ===== COMPILED SASS (sm_100) =====

	.target	sm_100

	.elftype	@"ET_EXEC"


//--------------------- .note.nv.tkinfo           --------------------------
	.section	.note.nv.tkinfo,"",@"SHT_NOTE"
	.sectionflags	@"SHF_NOTE_NV_TKINFO"
	.tkinfo
        /*0018*/ 	.word	0x00000002
        /*0030*/ 	.string	""
        /*0030*/ 	.string	"ptxas"
        /*0030*/ 	.string	"Cuda compilation tools, release 13.0, V13.0.88"
        /*0030*/ 	.string	"Build cuda_13.0.r13.0/compiler.36424714_0"
        /*0030*/ 	.string	"-arch sm_100 -m 64 "



//--------------------- .note.nv.cuinfo           --------------------------
	.section	.note.nv.cuinfo,"",@"SHT_NOTE"
	.sectionflags	@"SHF_NOTE_NV_CUINFO"
        /*0018*/ 	.short	0x0002
        /*001a*/ 	.short	0x0064
        /*001c*/ 	.short	0x0082
	.zero		2


//--------------------- .nv.info                  --------------------------
	.section	.nv.info,"",@"SHT_CUDA_INFO"
	.align	4


	//----- nvinfo : EIATTR_REGCOUNT
	.align		4
        /*0000*/ 	.byte	0x04, 0x2f
        /*0002*/ 	.short	(.L_1 - .L_0)
	.align		4
.L_0:
        /*0004*/ 	.word	index@(_Z13matrixMulCudaILi16EEvPiS0_S0_ii)
        /*0008*/ 	.word	0x00000020


	//----- nvinfo : EIATTR_FRAME_SIZE
	.align		4
.L_1:
        /*000c*/ 	.byte	0x04, 0x11
        /*000e*/ 	.short	(.L_3 - .L_2)
	.align		4
.L_2:
        /*0010*/ 	.word	index@(_Z13matrixMulCudaILi16EEvPiS0_S0_ii)
        /*0014*/ 	.word	0x00000000


	//----- nvinfo : EIATTR_REGCOUNT
	.align		4
.L_3:
        /*0018*/ 	.byte	0x04, 0x2f
        /*001a*/ 	.short	(.L_5 - .L_4)
	.align		4
.L_4:
        /*001c*/ 	.word	index@(_Z13matrixMulCudaILi32EEvPiS0_S0_ii)
        /*0020*/ 	.word	0x00000020


	//----- nvinfo : EIATTR_FRAME_SIZE
	.align		4
.L_5:
        /*0024*/ 	.byte	0x04, 0x11
        /*0026*/ 	.short	(.L_7 - .L_6)
	.align		4
.L_6:
        /*0028*/ 	.word	index@(_Z13matrixMulCudaILi32EEvPiS0_S0_ii)
        /*002c*/ 	.word	0x00000000


	//----- nvinfo : EIATTR_MIN_STACK_SIZE
	.align		4
.L_7:
        /*0030*/ 	.byte	0x04, 0x12
        /*0032*/ 	.short	(.L_9 - .L_8)
	.align		4
.L_8:
        /*0034*/ 	.word	index@(_Z13matrixMulCudaILi32EEvPiS0_S0_ii)
        /*0038*/ 	.word	0x00000000


	//----- nvinfo : EIATTR_MIN_STACK_SIZE
	.align		4
.L_9:
        /*003c*/ 	.byte	0x04, 0x12
        /*003e*/ 	.short	(.L_11 - .L_10)
	.align		4
.L_10:
        /*0040*/ 	.word	index@(_Z13matrixMulCudaILi16EEvPiS0_S0_ii)
        /*0044*/ 	.word	0x00000000
.L_11:


//--------------------- .nv.compat                --------------------------
	.section	.nv.compat,"",@"SHT_CUDA_COMPAT_INFO"
	.align	4
        /*0000*/ 	.byte	0x02, 0x09, 0x00, 0x00, 0x02, 0x02, 0x01, 0x00, 0x02, 0x05, 0x05, 0x00, 0x03, 0x07, 0x01, 0x01
        /*0010*/ 	.byte	0x02, 0x03, 0x00, 0x00, 0x02, 0x06, 0x01, 0x00, 0x04, 0x0b, 0x08, 0x00, 0x09, 0x00, 0x00, 0x00
        /*0020*/ 	.byte	0x00, 0x00, 0x00, 0x00


//--------------------- .nv.info._Z13matrixMulCudaILi32EEvPiS0_S0_ii --------------------------
	.section	.nv.info._Z13matrixMulCudaILi32EEvPiS0_S0_ii,"",@"SHT_CUDA_INFO"
	.sectionflags	@""
	.align	4


	//----- nvinfo : EIATTR_CUDA_API_VERSION
	.align		4
        /*0000*/ 	.byte	0x04, 0x37
        /*0002*/ 	.short	(.L_13 - .L_12)
.L_12:
        /*0004*/ 	.word	0x00000082


	//----- nvinfo : EIATTR_KPARAM_INFO
	.align		4
.L_13:
        /*0008*/ 	.byte	0x04, 0x17
        /*000a*/ 	.short	(.L_15 - .L_14)
.L_14:
        /*000c*/ 	.word	0x00000000
        /*0010*/ 	.short	0x0004
        /*0012*/ 	.short	0x001c
        /*0014*/ 	.byte	0x00, 0xf0, 0x11, 0x00


	//----- nvinfo : EIATTR_KPARAM_INFO
	.align		4
.L_15:
        /*0018*/ 	.byte	0x04, 0x17
        /*001a*/ 	.short	(.L_17 - .L_16)
.L_16:
        /*001c*/ 	.word	0x00000000
        /*0020*/ 	.short	0x0003
        /*0022*/ 	.short	0x0018
        /*0024*/ 	.byte	0x00, 0xf0, 0x11, 0x00


	//----- nvinfo : EIATTR_KPARAM_INFO
	.align		4
.L_17:
        /*0028*/ 	.byte	0x04, 0x17
        /*002a*/ 	.short	(.L_19 - .L_18)
.L_18:
        /*002c*/ 	.word	0x00000000
        /*0030*/ 	.short	0x0002
        /*0032*/ 	.short	0x0010
        /*0034*/ 	.byte	0x00, 0xf5, 0x21, 0x00


	//----- nvinfo : EIATTR_KPARAM_INFO
	.align		4
.L_19:
        /*0038*/ 	.byte	0x04, 0x17
        /*003a*/ 	.short	(.L_21 - .L_20)
.L_20:
        /*003c*/ 	.word	0x00000000
        /*0040*/ 	.short	0x0001
        /*0042*/ 	.short	0x0008
        /*0044*/ 	.byte	0x00, 0xf5, 0x21, 0x00


	//----- nvinfo : EIATTR_KPARAM_INFO
	.align		4
.L_21:
        /*0048*/ 	.byte	0x04, 0x17
        /*004a*/ 	.short	(.L_23 - .L_22)
.L_22:
        /*004c*/ 	.word	0x00000000
        /*0050*/ 	.short	0x0000
        /*0052*/ 	.short	0x0000
        /*0054*/ 	.byte	0x00, 0xf5, 0x21, 0x00


	//----- nvinfo : EIATTR_SPARSE_MMA_MASK
	.align		4
.L_23:
        /*0058*/ 	.byte	0x03, 0x50
        /*005a*/ 	.short	0x0000


	//----- nvinfo : EIATTR_MAXREG_COUNT
	.align		4
        /*005c*/ 	.byte	0x03, 0x1b
        /*005e*/ 	.short	0x00ff


	//----- nvinfo : EIATTR_NUM_BARRIERS
	.align		4
        /*0060*/ 	.byte	0x02, 0x4c
        /*0062*/ 	.byte	0x01
	.zero		1


	//----- nvinfo : EIATTR_MERCURY_ISA_VERSION
	.align		4
        /*0064*/ 	.byte	0x03, 0x5f
        /*0066*/ 	.short	0x0101


	//----- nvinfo : EIATTR_VRC_CTA_INIT_COUNT
	.align		4
        /*0068*/ 	.byte	0x02, 0x4a
	.zero		1
	.zero		1


	//----- nvinfo : EIATTR_EXIT_INSTR_OFFSETS
	.align		4
        /*006c*/ 	.byte	0x04, 0x1c
        /*006e*/ 	.short	(.L_25 - .L_24)


	//   ....[0]....
.L_24:
        /*0070*/ 	.word	0x00000bb0


	//----- nvinfo : EIATTR_CBANK_PARAM_SIZE
	.align		4
.L_25:
        /*0074*/ 	.byte	0x03, 0x19
        /*0076*/ 	.short	0x0020


	//----- nvinfo : EIATTR_PARAM_CBANK
	.align		4
        /*0078*/ 	.byte	0x04, 0x0a
        /*007a*/ 	.short	(.L_27 - .L_26)
	.align		4
.L_26:
        /*007c*/ 	.word	index@(.nv.constant0._Z13matrixMulCudaILi32EEvPiS0_S0_ii)
        /*0080*/ 	.short	0x0380
        /*0082*/ 	.short	0x0020


	//----- nvinfo : EIATTR_SW_WAR
	.align		4
.L_27:
        /*0084*/ 	.byte	0x04, 0x36
        /*0086*/ 	.short	(.L_29 - .L_28)
.L_28:
        /*0088*/ 	.word	0x00000008
.L_29:


//--------------------- .nv.info._Z13matrixMulCudaILi16EEvPiS0_S0_ii --------------------------
	.section	.nv.info._Z13matrixMulCudaILi16EEvPiS0_S0_ii,"",@"SHT_CUDA_INFO"
	.sectionflags	@""
	.align	4


	//----- nvinfo : EIATTR_CUDA_API_VERSION
	.align		4
        /*0000*/ 	.byte	0x04, 0x37
        /*0002*/ 	.short	(.L_31 - .L_30)
.L_30:
        /*0004*/ 	.word	0x00000082


	//----- nvinfo : EIATTR_KPARAM_INFO
	.align		4
.L_31:
        /*0008*/ 	.byte	0x04, 0x17
        /*000a*/ 	.short	(.L_33 - .L_32)
.L_32:
        /*000c*/ 	.word	0x00000000
        /*0010*/ 	.short	0x0004
        /*0012*/ 	.short	0x001c
        /*0014*/ 	.byte	0x00, 0xf0, 0x11, 0x00


	//----- nvinfo : EIATTR_KPARAM_INFO
	.align		4
.L_33:
        /*0018*/ 	.byte	0x04, 0x17
        /*001a*/ 	.short	(.L_35 - .L_34)
.L_34:
        /*001c*/ 	.word	0x00000000
        /*0020*/ 	.short	0x0003
        /*0022*/ 	.short	0x0018
        /*0024*/ 	.byte	0x00, 0xf0, 0x11, 0x00


	//----- nvinfo : EIATTR_KPARAM_INFO
	.align		4
.L_35:
        /*0028*/ 	.byte	0x04, 0x17
        /*002a*/ 	.short	(.L_37 - .L_36)
.L_36:
        /*002c*/ 	.word	0x00000000
        /*0030*/ 	.short	0x0002
        /*0032*/ 	.short	0x0010
        /*0034*/ 	.byte	0x00, 0xf5, 0x21, 0x00


	//----- nvinfo : EIATTR_KPARAM_INFO
	.align		4
.L_37:
        /*0038*/ 	.byte	0x04, 0x17
        /*003a*/ 	.short	(.L_39 - .L_38)
.L_38:
        /*003c*/ 	.word	0x00000000
        /*0040*/ 	.short	0x0001
        /*0042*/ 	.short	0x0008
        /*0044*/ 	.byte	0x00, 0xf5, 0x21, 0x00


	//----- nvinfo : EIATTR_KPARAM_INFO
	.align		4
.L_39:
        /*0048*/ 	.byte	0x04, 0x17
        /*004a*/ 	.short	(.L_41 - .L_40)
.L_40:
        /*004c*/ 	.word	0x00000000
        /*0050*/ 	.short	0x0000
        /*0052*/ 	.short	0x0000
        /*0054*/ 	.byte	0x00, 0xf5, 0x21, 0x00


	//----- nvinfo : EIATTR_SPARSE_MMA_MASK
	.align		4
.L_41:
        /*0058*/ 	.byte	0x03, 0x50
        /*005a*/ 	.short	0x0000


	//----- nvinfo : EIATTR_MAXREG_COUNT
	.align		4
        /*005c*/ 	.byte	0x03, 0x1b
        /*005e*/ 	.short	0x00ff


	//----- nvinfo : EIATTR_NUM_BARRIERS
	.align		4
        /*0060*/ 	.byte	0x02, 0x4c
        /*0062*/ 	.byte	0x01
	.zero		1


	//----- nvinfo : EIATTR_MERCURY_ISA_VERSION
	.align		4
        /*0064*/ 	.byte	0x03, 0x5f
        /*0066*/ 	.short	0x0101


	//----- nvinfo : EIATTR_VRC_CTA_INIT_COUNT
	.align		4
        /*0068*/ 	.byte	0x02, 0x4a
	.zero		1
	.zero		1


	//----- nvinfo : EIATTR_EXIT_INSTR_OFFSETS
	.align		4
        /*006c*/ 	.byte	0x04, 0x1c
        /*006e*/ 	.short	(.L_43 - .L_42)


	//   ....[0]....
.L_42:
        /*0070*/ 	.word	0x00000770


	//----- nvinfo : EIATTR_CBANK_PARAM_SIZE
	.align		4
.L_43:
        /*0074*/ 	.byte	0x03, 0x19
        /*0076*/ 	.short	0x0020


	//----- nvinfo : EIATTR_PARAM_CBANK
	.align		4
        /*0078*/ 	.byte	0x04, 0x0a
        /*007a*/ 	.short	(.L_45 - .L_44)
	.align		4
.L_44:
        /*007c*/ 	.word	index@(.nv.constant0._Z13matrixMulCudaILi16EEvPiS0_S0_ii)
        /*0080*/ 	.short	0x0380
        /*0082*/ 	.short	0x0020


	//----- nvinfo : EIATTR_SW_WAR
	.align		4
.L_45:
        /*0084*/ 	.byte	0x04, 0x36
        /*0086*/ 	.short	(.L_47 - .L_46)
.L_46:
        /*0088*/ 	.word	0x00000008
.L_47:


//--------------------- .nv.callgraph             --------------------------
	.section	.nv.callgraph,"",@"SHT_CUDA_CALLGRAPH"
	.align	4
	.sectionentsize	8
	.align		4
        /*0000*/ 	.word	0x00000000
	.align		4
        /*0004*/ 	.word	0xffffffff
	.align		4
        /*0008*/ 	.word	0x00000000
	.align		4
        /*000c*/ 	.word	0xfffffffe
	.align		4
        /*0010*/ 	.word	0x00000000
	.align		4
        /*0014*/ 	.word	0xfffffffd
	.align		4
        /*0018*/ 	.word	0x00000000
	.align		4
        /*001c*/ 	.word	0xfffffffc


//--------------------- .text._Z13matrixMulCudaILi32EEvPiS0_S0_ii --------------------------
	.section	.text._Z13matrixMulCudaILi32EEvPiS0_S0_ii,"ax",@progbits
	.align	128
        .global         _Z13matrixMulCudaILi32EEvPiS0_S0_ii
        .type           _Z13matrixMulCudaILi32EEvPiS0_S0_ii,@function
        .size           _Z13matrixMulCudaILi32EEvPiS0_S0_ii,(.L_x_6 - _Z13matrixMulCudaILi32EEvPiS0_S0_ii)
        .other          _Z13matrixMulCudaILi32EEvPiS0_S0_ii,@"STO_CUDA_ENTRY STV_DEFAULT"
_Z13matrixMulCudaILi32EEvPiS0_S0_ii:
.text._Z13matrixMulCudaILi32EEvPiS0_S0_ii:
[----:B------:R-:W-:Y:S01]  /*0000*/  LDC R1, c[0x0][0x37c] ;  /* 0x0000df00ff017b82 */ /* 0x000fe20000000800 */
[----:B------:R-:W0:Y:S01]  /*0010*/  LDCU.64 UR10, c[0x0][0x398] ;  /* 0x00007300ff0a77ac */ /* 0x000e220008000a00 */
[----:B------:R-:W1:Y:S01]  /*0020*/  S2R R5, SR_CTAID.X ;  /* 0x0000000000057919 */ /* 0x000e620000002500 */
[----:B------:R-:W-:Y:S01]  /*0030*/  HFMA2 R20, -RZ, RZ, 0, 0 ;  /* 0x00000000ff147431 */ /* 0x000fe200000001ff */
[----:B------:R-:W2:Y:S01]  /*0040*/  LDCU.64 UR8, c[0x0][0x358] ;  /* 0x00006b00ff0877ac */ /* 0x000ea20008000a00 */
[----:B------:R-:W3:Y:S01]  /*0050*/  S2R R0, SR_TID.X ;  /* 0x0000000000007919 */ /* 0x000ee20000002100 */
[----:B------:R-:W4:Y:S01]  /*0060*/  S2R R3, SR_TID.Y ;  /* 0x0000000000037919 */ /* 0x000f220000002200 */
[----:B------:R-:W1:Y:S01]  /*0070*/  S2R R2, SR_CTAID.Y ;  /* 0x0000000000027919 */ /* 0x000e620000002600 */
[----:B0-----:R-:W-:Y:S02]  /*0080*/  UISETP.GE.AND UP0, UPT, UR10, 0x1, UPT ;  /* 0x000000010a00788c */ /* 0x001fe4000bf06270 */
[----:B------:R-:W-:-:S07]  /*0090*/  USHF.L.U32 UR7, UR11, 0x5, URZ ;  /* 0x000000050b077899 */ /* 0x000fce00080006ff */
[----:B--2---:R-:W-:Y:S05]  /*00a0*/  BRA.U !UP0, `(.L_x_0) ;  /* 0x0000000908a87547 */ /* 0x004fea000b800000 */
[----:B------:R-:W0:Y:S01]  /*00b0*/  S2UR UR6, SR_CgaCtaId ;  /* 0x00000000000679c3 */ /* 0x000e220000008800 */
[----:B------:R-:W-:Y:S01]  /*00c0*/  UMOV UR4, 0x400 ;  /* 0x0000040000047882 */ /* 0x000fe20000000000 */
[C---:B-1----:R-:W-:Y:S01]  /*00d0*/  IMAD R21, R2.reuse, UR10, RZ ;  /* 0x0000000a02157c24 */ /* 0x042fe2000f8e02ff */
[----:B------:R-:W-:Y:S01]  /*00e0*/  UIADD3 UR5, UPT, UPT, UR4, 0x1000, URZ ;  /* 0x0000100004057890 */ /* 0x000fe2000fffe0ff */
[----:B---34-:R-:W-:Y:S01]  /*00f0*/  IMAD R4, R3, UR11, R0 ;  /* 0x0000000b03047c24 */ /* 0x018fe2000f8e0200 */
[----:B------:R-:W-:Y:S01]  /*0100*/  LEA R9, R2, R3, 0x5 ;  /* 0x0000000302097211 */ /* 0x000fe200078e28ff */
[----:B------:R-:W-:Y:S01]  /*0110*/  IMAD.MOV.U32 R20, RZ, RZ, RZ ;  /* 0x000000ffff147224 */ /* 0x000fe200078e00ff */
[----:B------:R-:W-:Y:S01]  /*0120*/  SHF.L.U32 R21, R21, 0x5, RZ ;  /* 0x0000000515157819 */ /* 0x000fe200000006ff */
[----:B------:R-:W1:Y:S01]  /*0130*/  LDC.64 R24, c[0x0][0x390] ;  /* 0x0000e400ff187b82 */ /* 0x000e620000000a00 */
[----:B------:R-:W-:Y:S02]  /*0140*/  IMAD R7, R5, 0x20, R4 ;  /* 0x0000002005077824 */ /* 0x000fe400078e0204 */
[----:B------:R-:W-:Y:S01]  /*0150*/  IMAD R6, R9, UR10, R0 ;  /* 0x0000000a09067c24 */ /* 0x000fe2000f8e0200 */
[----:B------:R-:W-:-:S04]  /*0160*/  IADD3 R4, PT, PT, R21, UR10, RZ ;  /* 0x0000000a15047c10 */ /* 0x000fc8000fffe0ff */
[----:B------:R-:W2:Y:S01]  /*0170*/  LDC.64 R22, c[0x0][0x388] ;  /* 0x0000e200ff167b82 */ /* 0x000ea20000000a00 */
[----:B0-----:R-:W-:Y:S02]  /*0180*/  ULEA UR4, UR6, UR4, 0x18 ;  /* 0x0000000406047291 */ /* 0x001fe4000f8ec0ff */
[----:B------:R-:W-:-:S04]  /*0190*/  ULEA UR5, UR6, UR5, 0x18 ;  /* 0x0000000506057291 */ /* 0x000fc8000f8ec0ff */
[----:B------:R-:W-:Y:S02]  /*01a0*/  LEA R19, R3, UR4, 0x7 ;  /* 0x0000000403137c11 */ /* 0x000fe4000f8e38ff */
[----:B------:R-:W-:-:S03]  /*01b0*/  LEA R18, R0, UR5, 0x2 ;  /* 0x0000000500127c11 */ /* 0x000fc6000f8e10ff */
[----:B------:R-:W-:Y:S01]  /*01c0*/  IMAD R17, R0, 0x4, R19 ;  /* 0x0000000400117824 */ /* 0x000fe200078e0213 */
[----:B------:R-:W-:-:S07]  /*01d0*/  LEA R16, R3, R18, 0x7 ;  /* 0x0000001203107211 */ /* 0x000fce00078e38ff */
.L_x_1:
[----:B--2---:R-:W-:-:S04]  /*01e0*/  IMAD.WIDE R8, R6, 0x4, R22 ;  /* 0x0000000406087825 */ /* 0x004fc800078e0216 */
[----:B-1----:R-:W-:Y:S02]  /*01f0*/  IMAD.WIDE R10, R7, 0x4, R24 ;  /* 0x00000004070a7825 */ /* 0x002fe400078e0218 */
[----:B------:R-:W2:Y:S04]  /*0200*/  LDG.E R8, desc[UR8][R8.64] ;  /* 0x0000000808087981 */ /* 0x000ea8000c1e1900 */
[----:B------:R-:W3:Y:S01]  /*0210*/  LDG.E R10, desc[UR8][R10.64] ;  /* 0x000000080a0a7981 */ /* 0x000ee2000c1e1900 */
[----:B0-----:R-:W-:Y:S01]  /*0220*/  I2FP.F32.S32 R20, R20 ;  /* 0x0000001400147245 */ /* 0x001fe20000201400 */
[----:B------:R-:W-:Y:S01]  /*0230*/  VIADD R6, R6, 0x20 ;  /* 0x0000002006067836 */ /* 0x000fe20000000000 */
[----:B------:R-:W-:Y:S02]  /*0240*/  IADD3 R21, PT, PT, R21, 0x20, RZ ;  /* 0x0000002015157810 */ /* 0x000fe40007ffe0ff */
[----:B------:R-:W-:-:S02]  /*0250*/  IADD3 R7, PT, PT, R7, UR7, RZ ;  /* 0x0000000707077c10 */ /* 0x000fc4000fffe0ff */
[----:B------:R-:W-:Y:S02]  /*0260*/  ISETP.GE.AND P0, PT, R21, R4, PT ;  /* 0x000000041500720c */ /* 0x000fe40003f06270 */
[----:B--2---:R-:W-:Y:S02]  /*0270*/  I2FP.F32.S32 R26, R8 ;  /* 0x00000008001a7245 */ /* 0x004fe40000201400 */
[----:B---3--:R-:W-:-:S03]  /*0280*/  I2FP.F32.S32 R27, R10 ;  /* 0x0000000a001b7245 */ /* 0x008fc60000201400 */
[----:B------:R-:W-:Y:S04]  /*0290*/  STS [R17], R26 ;  /* 0x0000001a11007388 */ /* 0x000fe80000000800 */
[----:B------:R-:W-:Y:S01]  /*02a0*/  STS [R16], R27 ;  /* 0x0000001b10007388 */ /* 0x000fe20000000800 */
[----:B------:R-:W-:Y:S06]  /*02b0*/  BAR.SYNC.DEFER_BLOCKING 0x0 ;  /* 0x0000000000007b1d */ /* 0x000fec0000010000 */
[----:B------:R-:W-:Y:S04]  /*02c0*/  LDS R29, [R18] ;  /* 0x00000000121d7984 */ /* 0x000fe80000000800 */
[----:B------:R-:W0:Y:S04]  /*02d0*/  LDS.128 R12, [R19] ;  /* 0x00000000130c7984 */ /* 0x000e280000000c00 */
[----:B------:R-:W1:Y:S04]  /*02e0*/  LDS R28, [R18+0x80] ;  /* 0x00008000121c7984 */ /* 0x000e680000000800 */
[----:B------:R-:W2:Y:S04]  /*02f0*/  LDS R11, [R18+0x100] ;  /* 0x00010000120b7984 */ /* 0x000ea80000000800 */
[----:B------:R-:W-:Y:S01]  /*0300*/  LDS R26, [R18+0x480] ;  /* 0x00048000121a7984 */ /* 0x000fe20000000800 */
[----:B0-----:R-:W-:-:S03]  /*0310*/  FFMA R20, R12, R29, R20 ;  /* 0x0000001d0c147223 */ /* 0x001fc60000000014 */
[----:B------:R-:W0:Y:S03]  /*0320*/  LDS R12, [R18+0x180] ;  /* 0x00018000120c7984 */ /* 0x000e260000000800 */
[----:B------:R-:W3:Y:S01]  /*0330*/  F2I.TRUNC.NTZ R20, R20 ;  /* 0x0000001400147305 */ /* 0x000ee2000020f100 */
[----:B------:R-:W-:Y:S01]  /*0340*/  LDS R29, [R18+0x200] ;  /* 0x00020000121d7984 */ /* 0x000fe20000000800 */
[----:B---3--:R-:W-:-:S03]  /*0350*/  I2FP.F32.S32 R9, R20 ;  /* 0x0000001400097245 */ /* 0x008fc60000201400 */
[----:B------:R-:W-:Y:S02]  /*0360*/  LDS R20, [R18+0x280] ;  /* 0x0002800012147984 */ /* 0x000fe40000000800 */
[----:B-1----:R-:W-:-:S06]  /*0370*/  FFMA R13, R28, R13, R9 ;  /* 0x0000000d1c0d7223 */ /* 0x002fcc0000000009 */
[----:B------:R-:W1:Y:S02]  /*0380*/  F2I.TRUNC.NTZ R13, R13 ;  /* 0x0000000d000d7305 */ /* 0x000e64000020f100 */
[----:B-1----:R-:W-:-:S05]  /*0390*/  I2FP.F32.S32 R8, R13 ;  /* 0x0000000d00087245 */ /* 0x002fca0000201400 */
[----:B--2---:R-:W-:Y:S02]  /*03a0*/  FFMA R14, R11, R14, R8 ;  /* 0x0000000e0b0e7223 */ /* 0x004fe40000000008 */
[----:B------:R-:W1:Y:S04]  /*03b0*/  LDS.128 R8, [R19+0x10] ;  /* 0x0000100013087984 */ /* 0x000e680000000c00 */
[----:B------:R-:W2:Y:S02]  /*03c0*/  F2I.TRUNC.NTZ R14, R14 ;  /* 0x0000000e000e7305 */ /* 0x000ea4000020f100 */
[----:B--2---:R-:W-:-:S05]  /*03d0*/  I2FP.F32.S32 R27, R14 ;  /* 0x0000000e001b7245 */ /* 0x004fca0000201400 */
[----:B0-----:R-:W-:Y:S02]  /*03e0*/  FFMA R12, R12, R15, R27 ;  /* 0x0000000f0c0c7223 */ /* 0x001fe4000000001b */
[----:B------:R-:W0:Y:S04]  /*03f0*/  LDS R15, [R18+0x300] ;  /* 0x00030000120f7984 */ /* 0x000e280000000800 */
[----:B------:R-:W2:Y:S02]  /*0400*/  F2I.TRUNC.NTZ R12, R12 ;  /* 0x0000000c000c7305 */ /* 0x000ea4000020f100 */
[----:B--2---:R-:W-:-:S05]  /*0410*/  I2FP.F32.S32 R13, R12 ;  /* 0x0000000c000d7245 */ /* 0x004fca0000201400 */
[----:B-1----:R-:W-:Y:S02]  /*0420*/  FFMA R29, R8, R29, R13 ;  /* 0x0000001d081d7223 */ /* 0x002fe4000000000d */
[----:B------:R-:W1:Y:S04]  /*0430*/  LDS R8, [R18+0x380] ;  /* 0x0003800012087984 */ /* 0x000e680000000800 */
[----:B------:R-:W2:Y:S02]  /*0440*/  F2I.TRUNC.NTZ R29, R29 ;  /* 0x0000001d001d7305 */ /* 0x000ea4000020f100 */
[----:B--2---:R-:W-:Y:S02]  /*0450*/  I2FP.F32.S32 R13, R29 ;  /* 0x0000001d000d7245 */ /* 0x004fe40000201400 */
[----:B------:R-:W-:Y:S03]  /*0460*/  LDS R29, [R18+0x600] ;  /* 0x00060000121d7984 */ /* 0x000fe60000000800 */
[----:B------:R-:W-:-:S02]  /*0470*/  FFMA R9, R20, R9, R13 ;  /* 0x0000000914097223 */ /* 0x000fc4000000000d */
[----:B------:R-:W-:Y:S04]  /*0480*/  LDS R20, [R18+0x400] ;  /* 0x0004000012147984 */ /* 0x000fe80000000800 */
[----:B------:R-:W2:Y:S02]  /*0490*/  F2I.TRUNC.NTZ R9, R9 ;  /* 0x0000000900097305 */ /* 0x000ea4000020f100 */
[----:B--2---:R-:W-:-:S05]  /*04a0*/  I2FP.F32.S32 R14, R9 ;  /* 0x00000009000e7245 */ /* 0x004fca0000201400 */
[----:B0-----:R-:W-:Y:S02]  /*04b0*/  FFMA R10, R15, R10, R14 ;  /* 0x0000000a0f0a7223 */ /* 0x001fe4000000000e */
[----:B------:R-:W0:Y:S04]  /*04c0*/  LDS.128 R12, [R19+0x20] ;  /* 0x00002000130c7984 */ /* 0x000e280000000c00 */
[----:B------:R-:W2:Y:S02]  /*04d0*/  F2I.TRUNC.NTZ R10, R10 ;  /* 0x0000000a000a7305 */ /* 0x000ea4000020f100 */
[----:B--2---:R-:W-:-:S05]  /*04e0*/  I2FP.F32.S32 R27, R10 ;  /* 0x0000000a001b7245 */ /* 0x004fca0000201400 */
[----:B-1----:R-:W-:Y:S02]  /*04f0*/  FFMA R8, R8, R11, R27 ;  /* 0x0000000b08087223 */ /* 0x002fe4000000001b */
[----:B------:R-:W1:Y:S04]  /*0500*/  LDS R11, [R18+0x500] ;  /* 0x00050000120b7984 */ /* 0x000e680000000800 */
[----:B------:R-:W2:Y:S02]  /*0510*/  F2I.TRUNC.NTZ R8, R8 ;  /* 0x0000000800087305 */ /* 0x000ea4000020f100 */
[----:B--2---:R-:W-:-:S05]  /*0520*/  I2FP.F32.S32 R9, R8 ;  /* 0x0000000800097245 */ /* 0x004fca0000201400 */
[----:B0-----:R-:W-:Y:S02]  /*0530*/  FFMA R20, R12, R20, R9 ;  /* 0x000000140c147223 */ /* 0x001fe40000000009 */
[----:B------:R-:W0:Y:S04]  /*0540*/  LDS R12, [R18+0x580] ;  /* 0x00058000120c7984 */ /* 0x000e280000000800 */
[----:B------:R-:W2:Y:S02]  /*0550*/  F2I.TRUNC.NTZ R20, R20 ;  /* 0x0000001400147305 */ /* 0x000ea4000020f100 */
[----:B--2---:R-:W-:Y:S02]  /*0560*/  I2FP.F32.S32 R9, R20 ;  /* 0x0000001400097245 */ /* 0x004fe40000201400 */
[----:B------:R-:W-:Y:S03]  /*0570*/  LDS R20, [R18+0x680] ;  /* 0x0006800012147984 */ /* 0x000fe60000000800 */
[----:B------:R-:W-:-:S02]  /*0580*/  FFMA R13, R26, R13, R9 ;  /* 0x0000000d1a0d7223 */ /* 0x000fc40000000009 */
[----:B------:R-:W-:Y:S04]  /*0590*/  LDS R26, [R18+0x880] ;  /* 0x00088000121a7984 */ /* 0x000fe80000000800 */
[----:B------:R-:W2:Y:S02]  /*05a0*/  F2I.TRUNC.NTZ R13, R13 ;  /* 0x0000000d000d7305 */ /* 0x000ea4000020f100 */
[----:B--2---:R-:W-:-:S05]  /*05b0*/  I2FP.F32.S32 R10, R13 ;  /* 0x0000000d000a7245 */ /* 0x004fca0000201400 */
[----:B-1----:R-:W-:Y:S02]  /*05c0*/  FFMA R14, R11, R14, R10 ;  /* 0x0000000e0b0e7223 */ /* 0x002fe4000000000a */
        /* <DEDUP_REMOVED lines=63> */
[----:B------:R-:W-:-:S06]  /*09c0*/  FFMA R13, R26, R13, R9 ;  /* 0x0000000d1a0d7223 */ /* 0x000fcc0000000009 */
        /* <DEDUP_REMOVED lines=10> */
[----:B-1----:R-:W-:-:S06]  /*0a70*/  FFMA R8, R8, R29, R13 ;  /* 0x0000001d08087223 */ /* 0x002fcc000000000d */
[----:B------:R-:W1:Y:S02]  /*0a80*/  F2I.TRUNC.NTZ R8, R8 ;  /* 0x0000000800087305 */ /* 0x000e64000020f100 */
[----:B-1----:R-:W-:-:S05]  /*0a90*/  I2FP.F32.S32 R13, R8 ;  /* 0x00000008000d7245 */ /* 0x002fca0000201400 */
[----:B------:R-:W-:Y:S02]  /*0aa0*/  FFMA R9, R20, R9, R13 ;  /* 0x0000000914097223 */ /* 0x000fe4000000000d */
[----:B------:R-:W1:Y:S04]  /*0ab0*/  LDS R20, [R18+0xf80] ;  /* 0x000f800012147984 */ /* 0x000e680000000800 */
[----:B------:R-:W2:Y:S02]  /*0ac0*/  F2I.TRUNC.NTZ R9, R9 ;  /* 0x0000000900097305 */ /* 0x000ea4000020f100 */
[----:B--2---:R-:W-:-:S05]  /*0ad0*/  I2FP.F32.S32 R14, R9 ;  /* 0x00000009000e7245 */ /* 0x004fca0000201400 */
[----:B0-----:R-:W-:-:S06]  /*0ae0*/  FFMA R10, R15, R10, R14 ;  /* 0x0000000a0f0a7223 */ /* 0x001fcc000000000e */
[----:B------:R-:W0:Y:S02]  /*0af0*/  F2I.TRUNC.NTZ R10, R10 ;  /* 0x0000000a000a7305 */ /* 0x000e24000020f100 */
[----:B0-----:R-:W-:-:S05]  /*0b00*/  I2FP.F32.S32 R13, R10 ;  /* 0x0000000a000d7245 */ /* 0x001fca0000201400 */
[----:B-1----:R-:W-:-:S06]  /*0b10*/  FFMA R20, R20, R11, R13 ;  /* 0x0000000b14147223 */ /* 0x002fcc000000000d */
[----:B------:R-:W0:Y:S01]  /*0b20*/  F2I.TRUNC.NTZ R20, R20 ;  /* 0x0000001400147305 */ /* 0x000e22000020f100 */
[----:B------:R-:W-:Y:S06]  /*0b30*/  BAR.SYNC.DEFER_BLOCKING 0x0 ;  /* 0x0000000000007b1d */ /* 0x000fec0000010000 */
[----:B------:R-:W-:Y:S05]  /*0b40*/  @!P0 BRA `(.L_x_1) ;  /* 0xfffffff400a48947 */ /* 0x000fea000383ffff */
.L_x_0:
[----:B------:R-:W2:Y:S01]  /*0b50*/  LDC.64 R6, c[0x0][0x380] ;  /* 0x0000e000ff067b82 */ /* 0x000ea20000000a00 */
[----:B-1-3--:R-:W-:-:S05]  /*0b60*/  LEA R0, R5, R0, 0x5 ;  /* 0x0000000005007211 */ /* 0x00afca00078e28ff */
[----:B----4-:R-:W-:-:S04]  /*0b70*/  IMAD R3, R3, UR11, R0 ;  /* 0x0000000b03037c24 */ /* 0x010fc8000f8e0200 */
[----:B------:R-:W-:-:S04]  /*0b80*/  IMAD R3, R2, UR7, R3 ;  /* 0x0000000702037c24 */ /* 0x000fc8000f8e0203 */
[----:B--2---:R-:W-:-:S05]  /*0b90*/  IMAD.WIDE R2, R3, 0x4, R6 ;  /* 0x0000000403027825 */ /* 0x004fca00078e0206 */
[----:B0-----:R-:W-:Y:S01]  /*0ba0*/  STG.E desc[UR8][R2.64], R20 ;  /* 0x0000001402007986 */ /* 0x001fe2000c101908 */
[----:B------:R-:W-:Y:S05]  /*0bb0*/  EXIT ;  /* 0x000000000000794d */ /* 0x000fea0003800000 */
.L_x_2:
[----:B------:R-:W-:-:S00]  /*0bc0*/  BRA `(.L_x_2) ;  /* 0xfffffffc00fc7947 */ /* 0x000fc0000383ffff */
[----:B------:R-:W-:-:S00]  /*0bd0*/  NOP ;  /* 0x0000000000007918 */ /* 0x000fc00000000000 */
        /* <DEDUP_REMOVED lines=10> */
.L_x_6:


//--------------------- .text._Z13matrixMulCudaILi16EEvPiS0_S0_ii --------------------------
	.section	.text._Z13matrixMulCudaILi16EEvPiS0_S0_ii,"ax",@progbits
	.align	128
        .global         _Z13matrixMulCudaILi16EEvPiS0_S0_ii
        .type           _Z13matrixMulCudaILi16EEvPiS0_S0_ii,@function
        .size           _Z13matrixMulCudaILi16EEvPiS0_S0_ii,(.L_x_7 - _Z13matrixMulCudaILi16EEvPiS0_S0_ii)
        .other          _Z13matrixMulCudaILi16EEvPiS0_S0_ii,@"STO_CUDA_ENTRY STV_DEFAULT"
_Z13matrixMulCudaILi16EEvPiS0_S0_ii:
.text._Z13matrixMulCudaILi16EEvPiS0_S0_ii:
        /* <DEDUP_REMOVED lines=15> */
[----:B----4-:R-:W-:Y:S01]  /*00f0*/  LEA R17, R0, R3, 0x4 ;  /* 0x0000000300117211 */ /* 0x010fe200078e20ff */
[----:B---3--:R-:W-:Y:S02]  /*0100*/  IMAD R6, R3, UR11, R2 ;  /* 0x0000000b03067c24 */ /* 0x008fe4000f8e0202 */
[----:B------:R-:W-:Y:S01]  /*0110*/  SHF.L.U32 R4, R4, 0x4, RZ ;  /* 0x0000000404047819 */ /* 0x000fe200000006ff */
[----:B------:R-:W1:Y:S01]  /*0120*/  LDC.64 R24, c[0x0][0x390] ;  /* 0x0000e400ff187b82 */ /* 0x000e620000000a00 */
[----:B------:R-:W-:Y:S02]  /*0130*/  IMAD.MOV.U32 R21, RZ, RZ, RZ ;  /* 0x000000ffff157224 */ /* 0x000fe400078e00ff */
[----:B------:R-:W-:Y:S01]  /*0140*/  IMAD R6, R5, 0x10, R6 ;  /* 0x0000001005067824 */ /* 0x000fe200078e0206 */
[----:B------:R-:W-:Y:S01]  /*0150*/  IADD3 R19, PT, PT, R4, UR10, RZ ;  /* 0x0000000a04137c10 */ /* 0x000fe2000fffe0ff */
[----:B------:R-:W-:-:S03]  /*0160*/  IMAD R17, R17, UR10, R2 ;  /* 0x0000000a11117c24 */ /* 0x000fc6000f8e0202 */
[----:B------:R-:W2:Y:S01]  /*0170*/  LDC.64 R22, c[0x0][0x388] ;  /* 0x0000e200ff167b82 */ /* 0x000ea20000000a00 */
[----:B0-----:R-:W-:Y:S02]  /*0180*/  ULEA UR4, UR6, UR4, 0x18 ;  /* 0x0000000406047291 */ /* 0x001fe4000f8ec0ff */
[----:B------:R-:W-:-:S04]  /*0190*/  ULEA UR5, UR6, UR5, 0x18 ;  /* 0x0000000506057291 */ /* 0x000fc8000f8ec0ff */
[----:B------:R-:W-:Y:S02]  /*01a0*/  LEA R7, R3, UR4, 0x6 ;  /* 0x0000000403077c11 */ /* 0x000fe4000f8e30ff */
[----:B------:R-:W-:-:S03]  /*01b0*/  LEA R16, R2, UR5, 0x2 ;  /* 0x0000000502107c11 */ /* 0x000fc6000f8e10ff */
[----:B------:R-:W-:Y:S01]  /*01c0*/  IMAD R18, R2, 0x4, R7 ;  /* 0x0000000402127824 */ /* 0x000fe200078e0207 */
[----:B------:R-:W-:-:S07]  /*01d0*/  LEA R20, R3, R16, 0x6 ;  /* 0x0000001003147211 */ /* 0x000fce00078e30ff */
.L_x_4:
[----:B--2---:R-:W-:-:S04]  /*01e0*/  IMAD.WIDE R8, R17, 0x4, R22 ;  /* 0x0000000411087825 */ /* 0x004fc800078e0216 */
[----:B01----:R-:W-:Y:S02]  /*01f0*/  IMAD.WIDE R10, R6, 0x4, R24 ;  /* 0x00000004060a7825 */ /* 0x003fe400078e0218 */
[----:B------:R-:W2:Y:S04]  /*0200*/  LDG.E R8, desc[UR8][R8.64] ;  /* 0x0000000808087981 */ /* 0x000ea8000c1e1900 */
[----:B------:R-:W3:Y:S01]  /*0210*/  LDG.E R10, desc[UR8][R10.64] ;  /* 0x000000080a0a7981 */ /* 0x000ee2000c1e1900 */
[----:B------:R-:W-:Y:S01]  /*0220*/  I2FP.F32.S32 R21, R21 ;  /* 0x0000001500157245 */ /* 0x000fe20000201400 */
        /* <DEDUP_REMOVED lines=13> */
[----:B------:R-:W-:Y:S04]  /*0300*/  LDS R27, [R16+0x100] ;  /* 0x00010000101b7984 */ /* 0x000fe80000000800 */
[----:B------:R-:W-:Y:S01]  /*0310*/  LDS R29, [R16+0x200] ;  /* 0x00020000101d7984 */ /* 0x000fe20000000800 */
[----:B0-----:R-:W-:-:S03]  /*0320*/  FFMA R21, R12, R26, R21 ;  /* 0x0000001a0c157223 */ /* 0x001fc60000000015 */
[----:B------:R-:W0:Y:S03]  /*0330*/  LDS R12, [R16+0xc0] ;  /* 0x0000c000100c7984 */ /* 0x000e260000000800 */
[----:B------:R-:W3:Y:S01]  /*0340*/  F2I.TRUNC.NTZ R21, R21 ;  /* 0x0000001500157305 */ /* 0x000ee2000020f100 */
[----:B------:R-:W-:Y:S01]  /*0350*/  LDS R26, [R16+0x140] ;  /* 0x00014000101a7984 */ /* 0x000fe20000000800 */
[----:B---3--:R-:W-:-:S05]  /*0360*/  I2FP.F32.S32 R9, R21 ;  /* 0x0000001500097245 */ /* 0x008fca0000201400 */
        /* <DEDUP_REMOVED lines=31> */
[----:B--2---:R-:W-:-:S05]  /*0560*/  I2FP.F32.S32 R9, R29 ;  /* 0x0000001d00097245 */ /* 0x004fca0000201400 */
[----:B------:R-:W-:Y:S02]  /*0570*/  FFMA R13, R26, R13, R9 ;  /* 0x0000000d1a0d7223 */ /* 0x000fe40000000009 */
        /* <DEDUP_REMOVED lines=21> */
[----:B-1----:R-:W-:-:S04]  /*06d0*/  FFMA R11, R26, R11, R13 ;  /* 0x0000000b1a0b7223 */ /* 0x002fc8000000000d */
[----:B------:R0:W1:Y:S01]  /*06e0*/  F2I.TRUNC.NTZ R21, R11 ;  /* 0x0000000b00157305 */ /* 0x000062000020f100 */
[----:B------:R-:W-:Y:S06]  /*06f0*/  BAR.SYNC.DEFER_BLOCKING 0x0 ;  /* 0x0000000000007b1d */ /* 0x000fec0000010000 */
[----:B------:R-:W-:Y:S05]  /*0700*/  @!P0 BRA `(.L_x_4) ;  /* 0xfffffff800b48947 */ /* 0x000fea000383ffff */
.L_x_3:
[----:B------:R-:W2:Y:S01]  /*0710*/  LDC.64 R6, c[0x0][0x380] ;  /* 0x0000e000ff067b82 */ /* 0x000ea20000000a00 */
[----:B-1-3--:R-:W-:-:S05]  /*0720*/  LEA R2, R5, R2, 0x4 ;  /* 0x0000000205027211 */ /* 0x00afca00078e20ff */
[----:B----4-:R-:W-:-:S04]  /*0730*/  IMAD R3, R3, UR11, R2 ;  /* 0x0000000b03037c24 */ /* 0x010fc8000f8e0202 */
[----:B------:R-:W-:-:S04]  /*0740*/  IMAD R3, R0, UR7, R3 ;  /* 0x0000000700037c24 */ /* 0x000fc8000f8e0203 */
[----:B--2---:R-:W-:-:S05]  /*0750*/  IMAD.WIDE R2, R3, 0x4, R6 ;  /* 0x0000000403027825 */ /* 0x004fca00078e0206 */
[----:B------:R-:W-:Y:S01]  /*0760*/  STG.E desc[UR8][R2.64], R21 ;  /* 0x0000001502007986 */ /* 0x000fe2000c101908 */
[----:B------:R-:W-:Y:S05]  /*0770*/  EXIT ;  /* 0x000000000000794d */ /* 0x000fea0003800000 */
.L_x_5:
        /* <DEDUP_REMOVED lines=16> */
.L_x_7:


//--------------------- .nv.shared._Z13matrixMulCudaILi32EEvPiS0_S0_ii --------------------------
	.section	.nv.shared._Z13matrixMulCudaILi32EEvPiS0_S0_ii,"aw",@nobits
	.sectionflags	@""
	.align	4
.nv.shared._Z13matrixMulCudaILi32EEvPiS0_S0_ii:
	.zero		9216


//--------------------- .nv.shared.reserved.0     --------------------------
	.section	.nv.shared.reserved.0,"aw",@nobits
	.weak		__nv_reservedSMEM_offset_0_alias
	.size		__nv_reservedSMEM_offset_0_alias, 0, 64
	.other		__nv_reservedSMEM_offset_0_alias,@"STO_CUDA_RESERVED_SHARED STV_DEFAULT"
__nv_reservedSMEM_offset_0_alias:
	.zero		0
	.zero		64


//--------------------- .nv.shared._Z13matrixMulCudaILi16EEvPiS0_S0_ii --------------------------
	.section	.nv.shared._Z13matrixMulCudaILi16EEvPiS0_S0_ii,"aw",@nobits
	.sectionflags	@""
	.align	4
.nv.shared._Z13matrixMulCudaILi16EEvPiS0_S0_ii:
	.zero		3072


//--------------------- .nv.constant0._Z13matrixMulCudaILi32EEvPiS0_S0_ii --------------------------
	.section	.nv.constant0._Z13matrixMulCudaILi32EEvPiS0_S0_ii,"a",@progbits
	.sectionflags	@""
	.align	4
.nv.constant0._Z13matrixMulCudaILi32EEvPiS0_S0_ii:
	.zero		928


//--------------------- .nv.constant0._Z13matrixMulCudaILi16EEvPiS0_S0_ii --------------------------
	.section	.nv.constant0._Z13matrixMulCudaILi16EEvPiS0_S0_ii,"a",@progbits
	.sectionflags	@""
	.align	4
.nv.constant0._Z13matrixMulCudaILi16EEvPiS0_S0_ii:
	.zero		928


//--------------------- SYMBOLS --------------------------

	.type		.nv.reservedSmem.offset0,@object
	.size		.nv.reservedSmem.offset0,0x4
	.type		.nv.reservedSmem.cap,@object
	.size		.nv.reservedSmem.cap,0x4
